//
// Generated by NVIDIA NVVM Compiler
//
// Compiler Build ID: CL-36424714
// Cuda compilation tools, release 13.0, V13.0.88
// Based on NVVM 20.0.0
//

.version 9.0
.target sm_100
.address_size 64

.extern .func  (.param .b32 func_retval0) vprintf
(
	.param .b64 vprintf_param_0,
	.param .b64 vprintf_param_1
)
;
.global .align 1 .b8 $str[16] = {103, 108, 111, 98, 97, 108, 87, 114, 97, 112, 112, 101, 114, 58, 10};

.entry _Z13globalWrapperPi(
	.param .u64 .ptr .align 1 _Z13globalWrapperPi_param_0
)
{
	.reg .b32 	%r<4>;
	.reg .b64 	%rd<7>;

	ld.param.u64 	%rd1, [_Z13globalWrapperPi_param_0];
	cvta.to.global.u64 	%rd2, %rd1;
	mov.u64 	%rd3, $str;
	cvta.global.u64 	%rd4, %rd3;
	{ // callseq 0, 0
	.param .b64 param0;
	st.param.b64 	[param0], %rd4;
	.param .b64 param1;
	st.param.b64 	[param1], 0;
	.param .b32 retval0;
	call.uni (retval0), 
	vprintf, 
	(
	param0, 
	param1
	);
	ld.param.b32 	%r1, [retval0];
	} // callseq 0
	mov.u32 	%r3, %tid.x;
	mul.wide.u32 	%rd5, %r3, 4;
	add.s64 	%rd6, %rd2, %rd5;
	st.global.u32 	[%rd6], %r3;
	ret;

}


// ===== COMPILED SASS (sm_100) =====

	.target	sm_100

	.elftype	@"ET_EXEC"


//--------------------- .note.nv.tkinfo           --------------------------
	.section	.note.nv.tkinfo,"",@"SHT_NOTE"
	.sectionflags	@"SHF_NOTE_NV_TKINFO"
	.tkinfo
        /*0018*/ 	.word	0x00000002
        /*0030*/ 	.string	""
        /*0030*/ 	.string	"ptxas"
        /*0030*/ 	.string	"Cuda compilation tools, release 13.0, V13.0.88"
        /*0030*/ 	.string	"Build cuda_13.0.r13.0/compiler.36424714_0"
        /*0030*/ 	.string	"-arch sm_100 -m 64 "



//--------------------- .note.nv.cuinfo           --------------------------
	.section	.note.nv.cuinfo,"",@"SHT_NOTE"
	.sectionflags	@"SHF_NOTE_NV_CUINFO"
        /*0018*/ 	.short	0x0002
        /*001a*/ 	.short	0x0064
        /*001c*/ 	.short	0x0082
	.zero		2


//--------------------- .nv.info                  --------------------------
	.section	.nv.info,"",@"SHT_CUDA_INFO"
	.align	4


	//----- nvinfo : EIATTR_REGCOUNT
	.align		4
        /*0000*/ 	.byte	0x04, 0x2f
        /*0002*/ 	.short	(.L_2 - .L_1)
	.align		4
.L_1:
        /*0004*/ 	.word	index@(_Z13globalWrapperPi)
        /*0008*/ 	.word	0x00000018


	//----- nvinfo : EIATTR_FRAME_SIZE
	.align		4
.L_2:
        /*000c*/ 	.byte	0x04, 0x11
        /*000e*/ 	.short	(.L_4 - .L_3)
	.align		4
.L_3:
        /*0010*/ 	.word	index@(_Z13globalWrapperPi)
        /*0014*/ 	.word	0x00000000


	//----- nvinfo : EIATTR_MIN_STACK_SIZE
	.align		4
.L_4:
        /*0018*/ 	.byte	0x04, 0x12
        /*001a*/ 	.short	(.L_6 - .L_5)
	.align		4
.L_5:
        /*001c*/ 	.word	index@(_Z13globalWrapperPi)
        /*0020*/ 	.word	0x00000000
.L_6:


//--------------------- .nv.compat                --------------------------
	.section	.nv.compat,"",@"SHT_CUDA_COMPAT_INFO"
	.align	4
        /*0000*/ 	.byte	0x02, 0x09, 0x00, 0x00, 0x02, 0x02, 0x01, 0x00, 0x02, 0x05, 0x05, 0x00, 0x03, 0x07, 0x01, 0x01
        /*0010*/ 	.byte	0x02, 0x03, 0x00, 0x00, 0x02, 0x06, 0x01, 0x00, 0x04, 0x0b, 0x08, 0x00, 0x09, 0x00, 0x00, 0x00
        /*0020*/ 	.byte	0x00, 0x00, 0x00, 0x00


//--------------------- .nv.info._Z13globalWrapperPi --------------------------
	.section	.nv.info._Z13globalWrapperPi,"",@"SHT_CUDA_INFO"
	.sectionflags	@""
	.align	4


	//----- nvinfo : EIATTR_CUDA_API_VERSION
	.align		4
        /*0000*/ 	.byte	0x04, 0x37
        /*0002*/ 	.short	(.L_8 - .L_7)
.L_7:
        /*0004*/ 	.word	0x00000082


	//----- nvinfo : EIATTR_KPARAM_INFO
	.align		4
.L_8:
        /*0008*/ 	.byte	0x04, 0x17
        /*000a*/ 	.short	(.L_10 - .L_9)
.L_9:
        /*000c*/ 	.word	0x00000000
        /*0010*/ 	.short	0x0000
        /*0012*/ 	.short	0x0000
        /*0014*/ 	.byte	0x00, 0xf5, 0x21, 0x00


	//----- nvinfo : EIATTR_SPARSE_MMA_MASK
	.align		4
.L_10:
        /*0018*/ 	.byte	0x03, 0x50
        /*001a*/ 	.short	0x0000


	//----- nvinfo : EIATTR_MAXREG_COUNT
	.align		4
        /*001c*/ 	.byte	0x03, 0x1b
        /*001e*/ 	.short	0x00ff


	//----- nvinfo : EIATTR_EXTERNS
	.align		4
        /*0020*/ 	.byte	0x04, 0x0f
        /*0022*/ 	.short	(.L_12 - .L_11)


	//   ....[0]....
	.align		4
.L_11:
        /*0024*/ 	.word	index@(vprintf)


	//----- nvinfo : EIATTR_MERCURY_ISA_VERSION
	.align		4
.L_12:
        /*0028*/ 	.byte	0x03, 0x5f
        /*002a*/ 	.short	0x0101


	//----- nvinfo : EIATTR_VRC_CTA_INIT_COUNT
	.align		4
        /*002c*/ 	.byte	0x02, 0x4a
	.zero		1
	.zero		1


	//----- nvinfo : EIATTR_SYSCALL_OFFSETS
	.align		4
        /*0030*/ 	.byte	0x04, 0x46
        /*0032*/ 	.short	(.L_14 - .L_13)


	//   ....[0]....
.L_13:
        /*0034*/ 	.word	0x00000090


	//----- nvinfo : EIATTR_EXIT_INSTR_OFFSETS
	.align		4
.L_14:
        /*0038*/ 	.byte	0x04, 0x1c
        /*003a*/ 	.short	(.L_16 - .L_15)


	//   ....[0]....
.L_15:
        /*003c*/ 	.word	0x000000e0


	//----- nvinfo : EIATTR_CBANK_PARAM_SIZE
	.align		4
.L_16:
        /*0040*/ 	.byte	0x03, 0x19
        /*0042*/ 	.short	0x0008


	//----- nvinfo : EIATTR_PARAM_CBANK
	.align		4
        /*0044*/ 	.byte	0x04, 0x0a
        /*0046*/ 	.short	(.L_18 - .L_17)
	.align		4
.L_17:
        /*0048*/ 	.word	index@(.nv.constant0._Z13globalWrapperPi)
        /*004c*/ 	.short	0x0380
        /*004e*/ 	.short	0x0008


	//----- nvinfo : EIATTR_SW_WAR
	.align		4
.L_18:
        /*0050*/ 	.byte	0x04, 0x36
        /*0052*/ 	.short	(.L_20 - .L_19)
.L_19:
        /*0054*/ 	.word	0x00000008
.L_20:


//--------------------- .nv.callgraph             --------------------------
	.section	.nv.callgraph,"",@"SHT_CUDA_CALLGRAPH"
	.align	4
	.sectionentsize	8
	.align		4
        /*0000*/ 	.word	0x00000000
	.align		4
        /*0004*/ 	.word	0xffffffff
	.align		4
        /*0008*/ 	.word	index@(_Z13globalWrapperPi)
	.align		4
        /*000c*/ 	.word	index@(vprintf)
	.align		4
        /*0010*/ 	.word	0x00000000
	.align		4
        /*0014*/ 	.word	0xfffffffe
	.align		4
        /*0018*/ 	.word	0x00000000
	.align		4
        /*001c*/ 	.word	0xfffffffd
	.align		4
        /*0020*/ 	.word	0x00000000
	.align		4
        /*0024*/ 	.word	0xfffffffc


//--------------------- .nv.constant4             --------------------------
	.section	.nv.constant4,"a",@progbits
	.align	8
	.align		8
.nv.constant4:
        /*0000*/ 	.dword	vprintf
	.align		8
        /*0008*/ 	.dword	$str


//--------------------- .text._Z13globalWrapperPi --------------------------
	.section	.text._Z13globalWrapperPi,"ax",@progbits
	.align	128
.text._Z13globalWrapperPi:
        .type           _Z13globalWrapperPi,@function
        .size           _Z13globalWrapperPi,(.L_x_2 - _Z13globalWrapperPi)
        .other          _Z13globalWrapperPi,@"STO_CUDA_ENTRY STV_DEFAULT"
_Z13globalWrapperPi:
[----:B------:R-:W0:Y:S01]  /*0000*/  LDC R1, c[0x0][0x37c] ;  /* 0x0000df00ff017b82 */ /* 0x000e220000000800 */
[----:B------:R-:W-:Y:S01]  /*0010*/  MOV R0, 0x0 ;  /* 0x0000000000007802 */ /* 0x000fe20000000f00 */
[----:B------:R-:W1:Y:S01]  /*0020*/  LDCU.64 UR4, c[0x4][0x8] ;  /* 0x01000100ff0477ac */ /* 0x000e620008000a00 */
[----:B------:R-:W-:-:S05]  /*0030*/  CS2R R6, SRZ ;  /* 0x0000000000067805 */ /* 0x000fca000001ff00 */
[----:B------:R2:W3:Y:S01]  /*0040*/  LDC.64 R2, c[0x4][R0] ;  /* 0x0100000000027b82 */ /* 0x0004e20000000a00 */
[----:B------:R-:W4:Y:S01]  /*0050*/  LDCU.64 UR36, c[0x0][0x358] ;  /* 0x00006b00ff2477ac */ /* 0x000f220008000a00 */
[----:B-1----:R-:W-:Y:S02]  /*0060*/  IMAD.U32 R4, RZ, RZ, UR4 ;  /* 0x00000004ff047e24 */ /* 0x002fe4000f8e00ff */
[----:B--2---:R-:W-:-:S07]  /*0070*/  IMAD.U32 R5, RZ, RZ, UR5 ;  /* 0x00000005ff057e24 */ /* 0x004fce000f8e00ff */
[----:B------:R-:W-:-:S07]  /*0080*/  LEPC R20, `(.L_x_0) ;  /* 0x000000001014794e */ /* 0x000fce0000000000 */
[----:B0--34-:R-:W-:Y:S05]  /*0090*/  CALL.ABS.NOINC R2 ;  /* 0x0000000002007343 */ /* 0x019fea0003c00000 */
.L_x_0:
[----:B------:R-:W0:Y:S01]  /*00a0*/  S2R R5, SR_TID.X ;  /* 0x0000000000057919 */ /* 0x000e220000002100 */
[----:B------:R-:W0:Y:S02]  /*00b0*/  LDC.64 R2, c[0x0][0x380] ;  /* 0x0000e000ff027b82 */ /* 0x000e240000000a00 */
[----:B0-----:R-:W-:-:S05]  /*00c0*/  IMAD.WIDE.U32 R2, R5, 0x4, R2 ;  /* 0x0000000405027825 */ /* 0x001fca00078e0002 */
[----:B------:R-:W-:Y:S01]  /*00d0*/  STG.E desc[UR36][R2.64], R5 ;  /* 0x0000000502007986 */ /* 0x000fe2000c101924 */
[----:B------:R-:W-:Y:S05]  /*00e0*/  EXIT ;  /* 0x000000000000794d */ /* 0x000fea0003800000 */
.L_x_1:
[----:B------:R-:W-:-:S00]  /*00f0*/  BRA `(.L_x_1) ;  /* 0xfffffffc00fc7947 */ /* 0x000fc0000383ffff */
[----:B------:R-:W-:-:S00]  /*0100*/  NOP ;  /* 0x0000000000007918 */ /* 0x000fc00000000000 */
[----:B------:R-:W-:-:S00]  /*0110*/  NOP ;  /* 0x0000000000007918 */ /* 0x000fc00000000000 */
[----:B------:R-:W-:-:S00]  /*0120*/  NOP ;  /* 0x0000000000007918 */ /* 0x000fc00000000000 */
[----:B------:R-:W-:-:S00]  /*0130*/  NOP ;  /* 0x0000000000007918 */ /* 0x000fc00000000000 */
[----:B------:R-:W-:-:S00]  /*0140*/  NOP ;  /* 0x0000000000007918 */ /* 0x000fc00000000000 */
[----:B------:R-:W-:-:S00]  /*0150*/  NOP ;  /* 0x0000000000007918 */ /* 0x000fc00000000000 */
[----:B------:R-:W-:-:S00]  /*0160*/  NOP ;  /* 0x0000000000007918 */ /* 0x000fc00000000000 */
[----:B------:R-:W-:-:S00]  /*0170*/  NOP ;  /* 0x0000000000007918 */ /* 0x000fc00000000000 */
.L_x_2:


//--------------------- .nv.global.init           --------------------------
	.section	.nv.global.init,"aw",@progbits
.nv.global.init:
	.type		$str,@object
	.size		$str,(.L_0 - $str)
$str:
        /*0000*/ 	.byte	0x67, 0x6c, 0x6f, 0x62, 0x61, 0x6c, 0x57, 0x72, 0x61, 0x70, 0x70, 0x65, 0x72, 0x3a, 0x0a, 0x00
.L_0:


//--------------------- .nv.shared.reserved.0     --------------------------
	.section	.nv.shared.reserved.0,"aw",@nobits
	.weak		__nv_reservedSMEM_offset_0_alias
	.size		__nv_reservedSMEM_offset_0_alias, 0, 64
	.other		__nv_reservedSMEM_offset_0_alias,@"STO_CUDA_RESERVED_SHARED STV_DEFAULT"
__nv_reservedSMEM_offset_0_alias:
	.zero		0
	.zero		64


//--------------------- .nv.constant0._Z13globalWrapperPi --------------------------
	.section	.nv.constant0._Z13globalWrapperPi,"a",@progbits
	.sectionflags	@""
	.align	4
.nv.constant0._Z13globalWrapperPi:
	.zero		904


//--------------------- SYMBOLS --------------------------

	.type		.nv.reservedSmem.offset0,@object
	.size		.nv.reservedSmem.offset0,0x4
	.type		vprintf,@function
